//
// Generated by NVIDIA NVVM Compiler
//
// Compiler Build ID: CL-36424714
// Cuda compilation tools, release 13.0, V13.0.88
// Based on NVVM 20.0.0
//

.version 9.0
.target sm_100
.address_size 64

	// .globl	_Z20matrixMultiplySharedPfS_S_iiiiii
// _ZZ20matrixMultiplySharedPfS_S_iiiiiiE8subTileA has been demoted
// _ZZ20matrixMultiplySharedPfS_S_iiiiiiE8subTileB has been demoted

.visible .entry _Z20matrixMultiplySharedPfS_S_iiiiii(
	.param .u64 .ptr .align 1 _Z20matrixMultiplySharedPfS_S_iiiiii_param_0,
	.param .u64 .ptr .align 1 _Z20matrixMultiplySharedPfS_S_iiiiii_param_1,
	.param .u64 .ptr .align 1 _Z20matrixMultiplySharedPfS_S_iiiiii_param_2,
	.param .u32 _Z20matrixMultiplySharedPfS_S_iiiiii_param_3,
	.param .u32 _Z20matrixMultiplySharedPfS_S_iiiiii_param_4,
	.param .u32 _Z20matrixMultiplySharedPfS_S_iiiiii_param_5,
	.param .u32 _Z20matrixMultiplySharedPfS_S_iiiiii_param_6,
	.param .u32 _Z20matrixMultiplySharedPfS_S_iiiiii_param_7,
	.param .u32 _Z20matrixMultiplySharedPfS_S_iiiiii_param_8
)
{
	.reg .pred 	%p<12>;
	.reg .b32 	%r<49>;
	.reg .b32 	%f<111>;
	.reg .b64 	%rd<13>;
	// demoted variable
	.shared .align 4 .b8 _ZZ20matrixMultiplySharedPfS_S_iiiiiiE8subTileA[4096];
	// demoted variable
	.shared .align 4 .b8 _ZZ20matrixMultiplySharedPfS_S_iiiiiiE8subTileB[4096];
	ld.param.u64 	%rd3, [_Z20matrixMultiplySharedPfS_S_iiiiii_param_0];
	ld.param.u64 	%rd4, [_Z20matrixMultiplySharedPfS_S_iiiiii_param_1];
	ld.param.u64 	%rd5, [_Z20matrixMultiplySharedPfS_S_iiiiii_param_2];
	ld.param.u32 	%r24, [_Z20matrixMultiplySharedPfS_S_iiiiii_param_3];
	ld.param.u32 	%r25, [_Z20matrixMultiplySharedPfS_S_iiiiii_param_4];
	ld.param.u32 	%r26, [_Z20matrixMultiplySharedPfS_S_iiiiii_param_5];
	ld.param.u32 	%r27, [_Z20matrixMultiplySharedPfS_S_iiiiii_param_6];
	ld.param.u32 	%r28, [_Z20matrixMultiplySharedPfS_S_iiiiii_param_7];
	ld.param.u32 	%r29, [_Z20matrixMultiplySharedPfS_S_iiiiii_param_8];
	mov.u32 	%r30, %ctaid.x;
	mov.u32 	%r31, %ctaid.y;
	mov.u32 	%r44, %tid.x;
	mov.u32 	%r46, %tid.y;
	shl.b32 	%r32, %r31, 5;
	add.s32 	%r3, %r32, %r46;
	shl.b32 	%r4, %r30, 5;
	add.s32 	%r5, %r4, %r44;
	setp.lt.s32 	%p1, %r25, -30;
	mov.f32 	%f110, 0f00000000;
	@%p1 bra 	$L__BB0_7;
	add.s32 	%r33, %r25, -1;
	shr.s32 	%r34, %r33, 31;
	shr.u32 	%r35, %r34, 27;
	add.s32 	%r36, %r33, %r35;
	shr.s32 	%r37, %r36, 5;
	neg.s32 	%r48, %r37;
	shl.b32 	%r38, %r46, 7;
	mov.u32 	%r39, _ZZ20matrixMultiplySharedPfS_S_iiiiiiE8subTileA;
	add.s32 	%r6, %r39, %r38;
	shl.b32 	%r40, %r44, 2;
	add.s32 	%r7, %r6, %r40;
	mov.u32 	%r41, _ZZ20matrixMultiplySharedPfS_S_iiiiiiE8subTileB;
	add.s32 	%r9, %r41, %r40;
	add.s32 	%r8, %r9, %r38;
	mad.lo.s32 	%r42, %r46, %r27, %r44;
	add.s32 	%r47, %r42, %r4;
	shl.b32 	%r12, %r27, 5;
	mad.lo.s32 	%r45, %r25, %r3, %r44;
	cvta.to.global.u64 	%rd1, %rd3;
	cvta.to.global.u64 	%rd2, %rd4;
	mov.f32 	%f110, 0f00000000;
$L__BB0_2:
	setp.ge.s32 	%p2, %r3, %r24;
	setp.ge.s32 	%p3, %r44, %r25;
	mov.f32 	%f108, 0f00000000;
	or.pred  	%p4, %p2, %p3;
	@%p4 bra 	$L__BB0_4;
	mul.wide.s32 	%rd6, %r45, 4;
	add.s64 	%rd7, %rd1, %rd6;
	ld.global.f32 	%f108, [%rd7];
$L__BB0_4:
	setp.ge.s32 	%p5, %r5, %r27;
	st.shared.f32 	[%r7], %f108;
	setp.ge.s32 	%p6, %r46, %r26;
	mov.f32 	%f109, 0f00000000;
	or.pred  	%p7, %p5, %p6;
	@%p7 bra 	$L__BB0_6;
	mul.wide.s32 	%rd8, %r47, 4;
	add.s64 	%rd9, %rd2, %rd8;
	ld.global.f32 	%f109, [%rd9];
$L__BB0_6:
	st.shared.f32 	[%r8], %f109;
	bar.sync 	0;
	ld.shared.f32 	%f12, [%r6];
	ld.shared.f32 	%f13, [%r9];
	fma.rn.f32 	%f14, %f12, %f13, %f110;
	ld.shared.f32 	%f15, [%r6+4];
	ld.shared.f32 	%f16, [%r9+128];
	fma.rn.f32 	%f17, %f15, %f16, %f14;
	ld.shared.f32 	%f18, [%r6+8];
	ld.shared.f32 	%f19, [%r9+256];
	fma.rn.f32 	%f20, %f18, %f19, %f17;
	ld.shared.f32 	%f21, [%r6+12];
	ld.shared.f32 	%f22, [%r9+384];
	fma.rn.f32 	%f23, %f21, %f22, %f20;
	ld.shared.f32 	%f24, [%r6+16];
	ld.shared.f32 	%f25, [%r9+512];
	fma.rn.f32 	%f26, %f24, %f25, %f23;
	ld.shared.f32 	%f27, [%r6+20];
	ld.shared.f32 	%f28, [%r9+640];
	fma.rn.f32 	%f29, %f27, %f28, %f26;
	ld.shared.f32 	%f30, [%r6+24];
	ld.shared.f32 	%f31, [%r9+768];
	fma.rn.f32 	%f32, %f30, %f31, %f29;
	ld.shared.f32 	%f33, [%r6+28];
	ld.shared.f32 	%f34, [%r9+896];
	fma.rn.f32 	%f35, %f33, %f34, %f32;
	ld.shared.f32 	%f36, [%r6+32];
	ld.shared.f32 	%f37, [%r9+1024];
	fma.rn.f32 	%f38, %f36, %f37, %f35;
	ld.shared.f32 	%f39, [%r6+36];
	ld.shared.f32 	%f40, [%r9+1152];
	fma.rn.f32 	%f41, %f39, %f40, %f38;
	ld.shared.f32 	%f42, [%r6+40];
	ld.shared.f32 	%f43, [%r9+1280];
	fma.rn.f32 	%f44, %f42, %f43, %f41;
	ld.shared.f32 	%f45, [%r6+44];
	ld.shared.f32 	%f46, [%r9+1408];
	fma.rn.f32 	%f47, %f45, %f46, %f44;
	ld.shared.f32 	%f48, [%r6+48];
	ld.shared.f32 	%f49, [%r9+1536];
	fma.rn.f32 	%f50, %f48, %f49, %f47;
	ld.shared.f32 	%f51, [%r6+52];
	ld.shared.f32 	%f52, [%r9+1664];
	fma.rn.f32 	%f53, %f51, %f52, %f50;
	ld.shared.f32 	%f54, [%r6+56];
	ld.shared.f32 	%f55, [%r9+1792];
	fma.rn.f32 	%f56, %f54, %f55, %f53;
	ld.shared.f32 	%f57, [%r6+60];
	ld.shared.f32 	%f58, [%r9+1920];
	fma.rn.f32 	%f59, %f57, %f58, %f56;
	ld.shared.f32 	%f60, [%r6+64];
	ld.shared.f32 	%f61, [%r9+2048];
	fma.rn.f32 	%f62, %f60, %f61, %f59;
	ld.shared.f32 	%f63, [%r6+68];
	ld.shared.f32 	%f64, [%r9+2176];
	fma.rn.f32 	%f65, %f63, %f64, %f62;
	ld.shared.f32 	%f66, [%r6+72];
	ld.shared.f32 	%f67, [%r9+2304];
	fma.rn.f32 	%f68, %f66, %f67, %f65;
	ld.shared.f32 	%f69, [%r6+76];
	ld.shared.f32 	%f70, [%r9+2432];
	fma.rn.f32 	%f71, %f69, %f70, %f68;
	ld.shared.f32 	%f72, [%r6+80];
	ld.shared.f32 	%f73, [%r9+2560];
	fma.rn.f32 	%f74, %f72, %f73, %f71;
	ld.shared.f32 	%f75, [%r6+84];
	ld.shared.f32 	%f76, [%r9+2688];
	fma.rn.f32 	%f77, %f75, %f76, %f74;
	ld.shared.f32 	%f78, [%r6+88];
	ld.shared.f32 	%f79, [%r9+2816];
	fma.rn.f32 	%f80, %f78, %f79, %f77;
	ld.shared.f32 	%f81, [%r6+92];
	ld.shared.f32 	%f82, [%r9+2944];
	fma.rn.f32 	%f83, %f81, %f82, %f80;
	ld.shared.f32 	%f84, [%r6+96];
	ld.shared.f32 	%f85, [%r9+3072];
	fma.rn.f32 	%f86, %f84, %f85, %f83;
	ld.shared.f32 	%f87, [%r6+100];
	ld.shared.f32 	%f88, [%r9+3200];
	fma.rn.f32 	%f89, %f87, %f88, %f86;
	ld.shared.f32 	%f90, [%r6+104];
	ld.shared.f32 	%f91, [%r9+3328];
	fma.rn.f32 	%f92, %f90, %f91, %f89;
	ld.shared.f32 	%f93, [%r6+108];
	ld.shared.f32 	%f94, [%r9+3456];
	fma.rn.f32 	%f95, %f93, %f94, %f92;
	ld.shared.f32 	%f96, [%r6+112];
	ld.shared.f32 	%f97, [%r9+3584];
	fma.rn.f32 	%f98, %f96, %f97, %f95;
	ld.shared.f32 	%f99, [%r6+116];
	ld.shared.f32 	%f100, [%r9+3712];
	fma.rn.f32 	%f101, %f99, %f100, %f98;
	ld.shared.f32 	%f102, [%r6+120];
	ld.shared.f32 	%f103, [%r9+3840];
	fma.rn.f32 	%f104, %f102, %f103, %f101;
	ld.shared.f32 	%f105, [%r6+124];
	ld.shared.f32 	%f106, [%r9+3968];
	fma.rn.f32 	%f110, %f105, %f106, %f104;
	bar.sync 	0;
	add.s32 	%r48, %r48, 1;
	add.s32 	%r47, %r47, %r12;
	add.s32 	%r46, %r46, 32;
	add.s32 	%r45, %r45, 32;
	add.s32 	%r44, %r44, 32;
	setp.ne.s32 	%p8, %r48, 1;
	@%p8 bra 	$L__BB0_2;
$L__BB0_7:
	setp.ge.s32 	%p9, %r3, %r28;
	setp.ge.s32 	%p10, %r5, %r29;
	or.pred  	%p11, %p9, %p10;
	@%p11 bra 	$L__BB0_9;
	mad.lo.s32 	%r43, %r29, %r3, %r5;
	cvta.to.global.u64 	%rd10, %rd5;
	mul.wide.u32 	%rd11, %r43, 4;
	add.s64 	%rd12, %rd10, %rd11;
	st.global.f32 	[%rd12], %f110;
$L__BB0_9:
	ret;

}


// ===== COMPILED SASS (sm_100) =====

	.target	sm_100

	.elftype	@"ET_EXEC"


//--------------------- .note.nv.tkinfo           --------------------------
	.section	.note.nv.tkinfo,"",@"SHT_NOTE"
	.sectionflags	@"SHF_NOTE_NV_TKINFO"
	.tkinfo
        /*0018*/ 	.word	0x00000002
        /*0030*/ 	.string	""
        /*0030*/ 	.string	"ptxas"
        /*0030*/ 	.string	"Cuda compilation tools, release 13.0, V13.0.88"
        /*0030*/ 	.string	"Build cuda_13.0.r13.0/compiler.36424714_0"
        /*0030*/ 	.string	"-arch sm_100 -m 64 "



//--------------------- .note.nv.cuinfo           --------------------------
	.section	.note.nv.cuinfo,"",@"SHT_NOTE"
	.sectionflags	@"SHF_NOTE_NV_CUINFO"
        /*0018*/ 	.short	0x0002
        /*001a*/ 	.short	0x0064
        /*001c*/ 	.short	0x0082
	.zero		2


//--------------------- .nv.info                  --------------------------
	.section	.nv.info,"",@"SHT_CUDA_INFO"
	.align	4


	//----- nvinfo : EIATTR_REGCOUNT
	.align		4
        /*0000*/ 	.byte	0x04, 0x2f
        /*0002*/ 	.short	(.L_1 - .L_0)
	.align		4
.L_0:
        /*0004*/ 	.word	index@(_Z20matrixMultiplySharedPfS_S_iiiiii)
        /*0008*/ 	.word	0x00000020


	//----- nvinfo : EIATTR_FRAME_SIZE
	.align		4
.L_1:
        /*000c*/ 	.byte	0x04, 0x11
        /*000e*/ 	.short	(.L_3 - .L_2)
	.align		4
.L_2:
        /*0010*/ 	.word	index@(_Z20matrixMultiplySharedPfS_S_iiiiii)
        /*0014*/ 	.word	0x00000000


	//----- nvinfo : EIATTR_MIN_STACK_SIZE
	.align		4
.L_3:
        /*0018*/ 	.byte	0x04, 0x12
        /*001a*/ 	.short	(.L_5 - .L_4)
	.align		4
.L_4:
        /*001c*/ 	.word	index@(_Z20matrixMultiplySharedPfS_S_iiiiii)
        /*0020*/ 	.word	0x00000000
.L_5:


//--------------------- .nv.compat                --------------------------
	.section	.nv.compat,"",@"SHT_CUDA_COMPAT_INFO"
	.align	4
        /*0000*/ 	.byte	0x02, 0x09, 0x00, 0x00, 0x02, 0x02, 0x01, 0x00, 0x02, 0x05, 0x05, 0x00, 0x03, 0x07, 0x01, 0x01
        /*0010*/ 	.byte	0x02, 0x03, 0x00, 0x00, 0x02, 0x06, 0x01, 0x00, 0x04, 0x0b, 0x08, 0x00, 0x09, 0x00, 0x00, 0x00
        /*0020*/ 	.byte	0x00, 0x00, 0x00, 0x00


//--------------------- .nv.info._Z20matrixMultiplySharedPfS_S_iiiiii --------------------------
	.section	.nv.info._Z20matrixMultiplySharedPfS_S_iiiiii,"",@"SHT_CUDA_INFO"
	.sectionflags	@""
	.align	4


	//----- nvinfo : EIATTR_CUDA_API_VERSION
	.align		4
        /*0000*/ 	.byte	0x04, 0x37
        /*0002*/ 	.short	(.L_7 - .L_6)
.L_6:
        /*0004*/ 	.word	0x00000082


	//----- nvinfo : EIATTR_KPARAM_INFO
	.align		4
.L_7:
        /*0008*/ 	.byte	0x04, 0x17
        /*000a*/ 	.short	(.L_9 - .L_8)
.L_8:
        /*000c*/ 	.word	0x00000000
        /*0010*/ 	.short	0x0008
        /*0012*/ 	.short	0x002c
        /*0014*/ 	.byte	0x00, 0xf0, 0x11, 0x00


	//----- nvinfo : EIATTR_KPARAM_INFO
	.align		4
.L_9:
        /*0018*/ 	.byte	0x04, 0x17
        /*001a*/ 	.short	(.L_11 - .L_10)
.L_10:
        /*001c*/ 	.word	0x00000000
        /*0020*/ 	.short	0x0007
        /*0022*/ 	.short	0x0028
        /*0024*/ 	.byte	0x00, 0xf0, 0x11, 0x00


	//----- nvinfo : EIATTR_KPARAM_INFO
	.align		4
.L_11:
        /*0028*/ 	.byte	0x04, 0x17
        /*002a*/ 	.short	(.L_13 - .L_12)
.L_12:
        /*002c*/ 	.word	0x00000000
        /*0030*/ 	.short	0x0006
        /*0032*/ 	.short	0x0024
        /*0034*/ 	.byte	0x00, 0xf0, 0x11, 0x00


	//----- nvinfo : EIATTR_KPARAM_INFO
	.align		4
.L_13:
        /*0038*/ 	.byte	0x04, 0x17
        /*003a*/ 	.short	(.L_15 - .L_14)
.L_14:
        /*003c*/ 	.word	0x00000000
        /*0040*/ 	.short	0x0005
        /*0042*/ 	.short	0x0020
        /*0044*/ 	.byte	0x00, 0xf0, 0x11, 0x00


	//----- nvinfo : EIATTR_KPARAM_INFO
	.align		4
.L_15:
        /*0048*/ 	.byte	0x04, 0x17
        /*004a*/ 	.short	(.L_17 - .L_16)
.L_16:
        /*004c*/ 	.word	0x00000000
        /*0050*/ 	.short	0x0004
        /*0052*/ 	.short	0x001c
        /*0054*/ 	.byte	0x00, 0xf0, 0x11, 0x00


	//----- nvinfo : EIATTR_KPARAM_INFO
	.align		4
.L_17:
        /*0058*/ 	.byte	0x04, 0x17
        /*005a*/ 	.short	(.L_19 - .L_18)
.L_18:
        /*005c*/ 	.word	0x00000000
        /*0060*/ 	.short	0x0003
        /*0062*/ 	.short	0x0018
        /*0064*/ 	.byte	0x00, 0xf0, 0x11, 0x00


	//----- nvinfo : EIATTR_KPARAM_INFO
	.align		4
.L_19:
        /*0068*/ 	.byte	0x04, 0x17
        /*006a*/ 	.short	(.L_21 - .L_20)
.L_20:
        /*006c*/ 	.word	0x00000000
        /*0070*/ 	.short	0x0002
        /*0072*/ 	.short	0x0010
        /*0074*/ 	.byte	0x00, 0xf5, 0x21, 0x00


	//----- nvinfo : EIATTR_KPARAM_INFO
	.align		4
.L_21:
        /*0078*/ 	.byte	0x04, 0x17
        /*007a*/ 	.short	(.L_23 - .L_22)
.L_22:
        /*007c*/ 	.word	0x00000000
        /*0080*/ 	.short	0x0001
        /*0082*/ 	.short	0x0008
        /*0084*/ 	.byte	0x00, 0xf5, 0x21, 0x00


	//----- nvinfo : EIATTR_KPARAM_INFO
	.align		4
.L_23:
        /*0088*/ 	.byte	0x04, 0x17
        /*008a*/ 	.short	(.L_25 - .L_24)
.L_24:
        /*008c*/ 	.word	0x00000000
        /*0090*/ 	.short	0x0000
        /*0092*/ 	.short	0x0000
        /*0094*/ 	.byte	0x00, 0xf5, 0x21, 0x00


	//----- nvinfo : EIATTR_SPARSE_MMA_MASK
	.align		4
.L_25:
        /*0098*/ 	.byte	0x03, 0x50
        /*009a*/ 	.short	0x0000


	//----- nvinfo : EIATTR_MAXREG_COUNT
	.align		4
        /*009c*/ 	.byte	0x03, 0x1b
        /*009e*/ 	.short	0x00ff


	//----- nvinfo : EIATTR_NUM_BARRIERS
	.align		4
        /*00a0*/ 	.byte	0x02, 0x4c
        /*00a2*/ 	.byte	0x01
	.zero		1


	//----- nvinfo : EIATTR_MERCURY_ISA_VERSION
	.align		4
        /*00a4*/ 	.byte	0x03, 0x5f
        /*00a6*/ 	.short	0x0101


	//----- nvinfo : EIATTR_VRC_CTA_INIT_COUNT
	.align		4
        /*00a8*/ 	.byte	0x02, 0x4a
	.zero		1
	.zero		1


	//----- nvinfo : EIATTR_EXIT_INSTR_OFFSETS
	.align		4
        /*00ac*/ 	.byte	0x04, 0x1c
        /*00ae*/ 	.short	(.L_27 - .L_26)


	//   ....[0]....
.L_26:
        /*00b0*/ 	.word	0x00000830


	//   ....[1]....
        /*00b4*/ 	.word	0x00000880


	//----- nvinfo : EIATTR_CBANK_PARAM_SIZE
	.align		4
.L_27:
        /*00b8*/ 	.byte	0x03, 0x19
        /*00ba*/ 	.short	0x0030


	//----- nvinfo : EIATTR_PARAM_CBANK
	.align		4
        /*00bc*/ 	.byte	0x04, 0x0a
        /*00be*/ 	.short	(.L_29 - .L_28)
	.align		4
.L_28:
        /*00c0*/ 	.word	index@(.nv.constant0._Z20matrixMultiplySharedPfS_S_iiiiii)
        /*00c4*/ 	.short	0x0380
        /*00c6*/ 	.short	0x0030


	//----- nvinfo : EIATTR_SW_WAR
	.align		4
.L_29:
        /*00c8*/ 	.byte	0x04, 0x36
        /*00ca*/ 	.short	(.L_31 - .L_30)
.L_30:
        /*00cc*/ 	.word	0x00000008
.L_31:


//--------------------- .nv.callgraph             --------------------------
	.section	.nv.callgraph,"",@"SHT_CUDA_CALLGRAPH"
	.align	4
	.sectionentsize	8
	.align		4
        /*0000*/ 	.word	0x00000000
	.align		4
        /*0004*/ 	.word	0xffffffff
	.align		4
        /*0008*/ 	.word	0x00000000
	.align		4
        /*000c*/ 	.word	0xfffffffe
	.align		4
        /*0010*/ 	.word	0x00000000
	.align		4
        /*0014*/ 	.word	0xfffffffd
	.align		4
        /*0018*/ 	.word	0x00000000
	.align		4
        /*001c*/ 	.word	0xfffffffc


//--------------------- .text._Z20matrixMultiplySharedPfS_S_iiiiii --------------------------
	.section	.text._Z20matrixMultiplySharedPfS_S_iiiiii,"ax",@progbits
	.align	128
        .global         _Z20matrixMultiplySharedPfS_S_iiiiii
        .type           _Z20matrixMultiplySharedPfS_S_iiiiii,@function
        .size           _Z20matrixMultiplySharedPfS_S_iiiiii,(.L_x_3 - _Z20matrixMultiplySharedPfS_S_iiiiii)
        .other          _Z20matrixMultiplySharedPfS_S_iiiiii,@"STO_CUDA_ENTRY STV_DEFAULT"
_Z20matrixMultiplySharedPfS_S_iiiiii:
.text._Z20matrixMultiplySharedPfS_S_iiiiii:
[----:B------:R-:W-:Y:S01]  /*0000*/  LDC R1, c[0x0][0x37c] ;  /* 0x0000df00ff017b82 */ /* 0x000fe20000000800 */
[----:B------:R-:W0:Y:S01]  /*0010*/  S2R R19, SR_CTAID.Y ;  /* 0x0000000000137919 */ /* 0x000e220000002600 */
[----:B------:R-:W1:Y:S01]  /*0020*/  LDCU UR9, c[0x0][0x39c] ;  /* 0x00007380ff0977ac */ /* 0x000e620008000800 */
[----:B------:R-:W-:Y:S01]  /*0030*/  HFMA2 R23, -RZ, RZ, 0, 0 ;  /* 0x00000000ff177431 */ /* 0x000fe200000001ff */
[----:B------:R-:W0:Y:S01]  /*0040*/  S2R R17, SR_TID.Y ;  /* 0x0000000000117919 */ /* 0x000e220000002200 */
[----:B------:R-:W2:Y:S01]  /*0050*/  LDCU.64 UR10, c[0x0][0x358] ;  /* 0x00006b00ff0a77ac */ /* 0x000ea20008000a00 */
[----:B------:R-:W3:Y:S01]  /*0060*/  S2R R3, SR_CTAID.X ;  /* 0x0000000000037919 */ /* 0x000ee20000002500 */
[----:B------:R-:W3:Y:S01]  /*0070*/  S2R R18, SR_TID.X ;  /* 0x0000000000127919 */ /* 0x000ee20000002100 */
[----:B-1----:R-:W-:Y:S01]  /*0080*/  UISETP.GE.AND UP0, UPT, UR9, -0x1e, UPT ;  /* 0xffffffe20900788c */ /* 0x002fe2000bf06270 */
[----:B0-----:R-:W-:Y:S02]  /*0090*/  LEA R19, R19, R17, 0x5 ;  /* 0x0000001113137211 */ /* 0x001fe400078e28ff */
[----:B---3--:R-:W-:-:S06]  /*00a0*/  LEA R20, R3, R18, 0x5 ;  /* 0x0000001203147211 */ /* 0x008fcc00078e28ff */
[----:B--2---:R-:W-:Y:S05]  /*00b0*/  BRA.U !UP0, `(.L_x_0) ;  /* 0x0000000508d07547 */ /* 0x004fea000b800000 */
[----:B------:R-:W0:Y:S01]  /*00c0*/  S2UR UR7, SR_CgaCtaId ;  /* 0x00000000000779c3 */ /* 0x000e220000008800 */
[----:B------:R-:W1:Y:S01]  /*00d0*/  LDCU UR12, c[0x0][0x3a4] ;  /* 0x00007480ff0c77ac */ /* 0x000e620008000800 */
[----:B------:R-:W-:Y:S01]  /*00e0*/  MOV R23, RZ ;  /* 0x000000ff00177202 */ /* 0x000fe20000000f00 */
[----:B------:R-:W-:Y:S01]  /*00f0*/  IMAD R7, R19, UR9, R18 ;  /* 0x0000000913077c24 */ /* 0x000fe2000f8e0212 */
[----:B------:R-:W-:Y:S01]  /*0100*/  UMOV UR6, 0x400 ;  /* 0x0000040000067882 */ /* 0x000fe20000000000 */
[----:B------:R-:W-:-:S03]  /*0110*/  UIADD3 UR4, UPT, UPT, UR9, -0x1, URZ ;  /* 0xffffffff09047890 */ /* 0x000fc6000fffe0ff */
[----:B------:R-:W2:Y:S01]  /*0120*/  LDC.64 R4, c[0x0][0x3a0] ;  /* 0x0000e800ff047b82 */ /* 0x000ea20000000a00 */
[----:B------:R-:W3:Y:S01]  /*0130*/  LDCU.64 UR14, c[0x0][0x398] ;  /* 0x00007300ff0e77ac */ /* 0x000ee20008000a00 */
[----:B------:R-:W-:-:S04]  /*0140*/  USHF.R.S32.HI UR5, URZ, 0x1f, UR4 ;  /* 0x0000001fff057899 */ /* 0x000fc80008011404 */
[----:B------:R-:W-:Y:S01]  /*0150*/  ULEA.HI UR5, UR5, UR4, URZ, 0x5 ;  /* 0x0000000405057291 */ /* 0x000fe2000f8f28ff */
[----:B-1----:R-:W-:-:S03]  /*0160*/  IMAD R16, R17, UR12, R18 ;  /* 0x0000000c11107c24 */ /* 0x002fc6000f8e0212 */
[----:B------:R-:W-:Y:S02]  /*0170*/  USHF.R.S32.HI UR5, URZ, 0x5, UR5 ;  /* 0x00000005ff057899 */ /* 0x000fe40008011405 */
[----:B0-----:R-:W-:Y:S01]  /*0180*/  ULEA UR8, UR7, UR6, 0x18 ;  /* 0x0000000607087291 */ /* 0x001fe2000f8ec0ff */
[----:B------:R-:W-:Y:S01]  /*0190*/  LEA R16, R3, R16, 0x5 ;  /* 0x0000001003107211 */ /* 0x000fe200078e28ff */
[----:B------:R-:W-:Y:S02]  /*01a0*/  UIADD3 UR6, UPT, UPT, UR6, 0x1000, URZ ;  /* 0x0000100006067890 */ /* 0x000fe4000fffe0ff */
[----:B------:R-:W-:Y:S02]  /*01b0*/  UIADD3 UR5, UPT, UPT, -UR5, URZ, URZ ;  /* 0x000000ff05057290 */ /* 0x000fe4000fffe1ff */
[----:B------:R-:W-:Y:S01]  /*01c0*/  ULEA UR6, UR7, UR6, 0x18 ;  /* 0x0000000607067291 */ /* 0x000fe2000f8ec0ff */
[----:B------:R-:W-:-:S04]  /*01d0*/  LEA R6, R17, UR8, 0x7 ;  /* 0x0000000811067c11 */ /* 0x000fc8000f8e38ff */
[C---:B------:R-:W-:Y:S02]  /*01e0*/  LEA R3, R18.reuse, R6, 0x2 ;  /* 0x0000000612037211 */ /* 0x040fe400078e10ff */
[----:B------:R-:W-:-:S04]  /*01f0*/  LEA R2, R18, UR6, 0x2 ;  /* 0x0000000612027c11 */ /* 0x000fc8000f8e10ff */
[----:B---3--:R-:W-:-:S07]  /*0200*/  LEA R0, R17, R2, 0x7 ;  /* 0x0000000211007211 */ /* 0x008fce00078e38ff */
.L_x_1:
[----:B------:R-:W-:Y:S01]  /*0210*/  ISETP.GE.AND P1, PT, R18, UR15, PT ;  /* 0x0000000f12007c0c */ /* 0x000fe2000bf26270 */
[----:B------:R-:W-:Y:S01]  /*0220*/  HFMA2 R29, -RZ, RZ, 0, 0 ;  /* 0x00000000ff1d7431 */ /* 0x000fe200000001ff */
[----:B--2---:R-:W-:Y:S02]  /*0230*/  ISETP.GE.AND P0, PT, R17, R4, PT ;  /* 0x000000041100720c */ /* 0x004fe40003f06270 */
[----:B------:R-:W-:Y:S02]  /*0240*/  ISETP.GE.OR P1, PT, R19, UR14, P1 ;  /* 0x0000000e13007c0c */ /* 0x000fe40008f26670 */
[----:B------:R-:W-:Y:S02]  /*0250*/  ISETP.GE.OR P0, PT, R20, R5, P0 ;  /* 0x000000051400720c */ /* 0x000fe40000706670 */
[----:B------:R-:W-:-:S09]  /*0260*/  MOV R22, RZ ;  /* 0x000000ff00167202 */ /* 0x000fd20000000f00 */
[----:B------:R-:W0:Y:S08]  /*0270*/  @!P1 LDC.64 R10, c[0x0][0x380] ;  /* 0x0000e000ff0a9b82 */ /* 0x000e300000000a00 */
[----:B------:R-:W1:Y:S01]  /*0280*/  @!P0 LDC.64 R8, c[0x0][0x388] ;  /* 0x0000e200ff088b82 */ /* 0x000e620000000a00 */
[----:B0-----:R-:W-:-:S05]  /*0290*/  @!P1 IMAD.WIDE R10, R7, 0x4, R10 ;  /* 0x00000004070a9825 */ /* 0x001fca00078e020a */
[----:B------:R-:W2:Y:S01]  /*02a0*/  @!P1 LDG.E R22, desc[UR10][R10.64] ;  /* 0x0000000a0a169981 */ /* 0x000ea2000c1e1900 */
[----:B-1----:R-:W-:-:S05]  /*02b0*/  @!P0 IMAD.WIDE R24, R16, 0x4, R8 ;  /* 0x0000000410188825 */ /* 0x002fca00078e0208 */
[----:B------:R-:W3:Y:S01]  /*02c0*/  @!P0 LDG.E R29, desc[UR10][R24.64] ;  /* 0x0000000a181d8981 */ /* 0x000ee2000c1e1900 */
[----:B------:R-:W-:-:S04]  /*02d0*/  UIADD3 UR5, UPT, UPT, UR5, 0x1, URZ ;  /* 0x0000000105057890 */ /* 0x000fc8000fffe0ff */
[----:B------:R-:W-:Y:S01]  /*02e0*/  UISETP.NE.AND UP0, UPT, UR5, 0x1, UPT ;  /* 0x000000010500788c */ /* 0x000fe2000bf05270 */
[----:B--2---:R-:W-:Y:S04]  /*02f0*/  STS [R3], R22 ;  /* 0x0000001603007388 */ /* 0x004fe80000000800 */
[----:B---3--:R-:W-:Y:S01]  /*0300*/  STS [R0], R29 ;  /* 0x0000001d00007388 */ /* 0x008fe20000000800 */
[----:B------:R-:W-:Y:S06]  /*0310*/  BAR.SYNC.DEFER_BLOCKING 0x0 ;  /* 0x0000000000007b1d */ /* 0x000fec0000010000 */
[----:B------:R-:W-:Y:S04]  /*0320*/  LDS R26, [R2] ;  /* 0x00000000021a7984 */ /* 0x000fe80000000800 */
[----:B------:R-:W0:Y:S04]  /*0330*/  LDS.128 R12, [R6] ;  /* 0x00000000060c7984 */ /* 0x000e280000000c00 */
[----:B------:R-:W1:Y:S04]  /*0340*/  LDS R25, [R2+0x80] ;  /* 0x0000800002197984 */ /* 0x000e680000000800 */
[----:B------:R-:W2:Y:S04]  /*0350*/  LDS R27, [R2+0x100] ;  /* 0x00010000021b7984 */ /* 0x000ea80000000800 */
[----:B------:R-:W3:Y:S04]  /*0360*/  LDS R28, [R2+0x180] ;  /* 0x00018000021c7984 */ /* 0x000ee80000000800 */
[----:B------:R-:W-:Y:S04]  /*0370*/  LDS R21, [R2+0x200] ;  /* 0x0002000002157984 */ /* 0x000fe80000000800 */
[----:B------:R-:W4:Y:S04]  /*0380*/  LDS.128 R8, [R6+0x10] ;  /* 0x0000100006087984 */ /* 0x000f280000000c00 */
[----:B------:R-:W5:Y:S04]  /*0390*/  LDS R22, [R2+0x280] ;  /* 0x0002800002167984 */ /* 0x000f680000000800 */
[----:B------:R-:W-:Y:S01]  /*03a0*/  LDS R24, [R2+0x480] ;  /* 0x0004800002187984 */ /* 0x000fe20000000800 */
[----:B0-----:R-:W-:-:S03]  /*03b0*/  FFMA R12, R12, R26, R23 ;  /* 0x0000001a0c0c7223 */ /* 0x001fc60000000017 */
[----:B------:R-:W0:Y:S04]  /*03c0*/  LDS R23, [R2+0x300] ;  /* 0x0003000002177984 */ /* 0x000e280000000800 */
[----:B------:R-:W0:Y:S01]  /*03d0*/  LDS R26, [R2+0x380] ;  /* 0x00038000021a7984 */ /* 0x000e220000000800 */
[----:B-1----:R-:W-:-:S03]  /*03e0*/  FFMA R12, R25, R13, R12 ;  /* 0x0000000d190c7223 */ /* 0x002fc6000000000c */
[----:B------:R-:W-:Y:S01]  /*03f0*/  LDS R25, [R2+0x400] ;  /* 0x0004000002197984 */ /* 0x000fe20000000800 */
[----:B--2---:R-:W-:-:S04]  /*0400*/  FFMA R27, R27, R14, R12 ;  /* 0x0000000e1b1b7223 */ /* 0x004fc8000000000c */
[----:B---3--:R-:W-:Y:S02]  /*0410*/  FFMA R27, R28, R15, R27 ;  /* 0x0000000f1c1b7223 */ /* 0x008fe4000000001b */
[----:B------:R-:W1:Y:S02]  /*0420*/  LDS.128 R12, [R6+0x20] ;  /* 0x00002000060c7984 */ /* 0x000e640000000c00 */
[----:B----4-:R-:W-:Y:S02]  /*0430*/  FFMA R21, R8, R21, R27 ;  /* 0x0000001508157223 */ /* 0x010fe4000000001b */
[----:B------:R-:W-:Y:S02]  /*0440*/  LDS R28, [R2+0x580] ;  /* 0x00058000021c7984 */ /* 0x000fe40000000800 */
[----:B-----5:R-:W-:Y:S02]  /*0450*/  FFMA R22, R22, R9, R21 ;  /* 0x0000000916167223 */ /* 0x020fe40000000015 */
[----:B------:R-:W2:Y:S02]  /*0460*/  LDS R21, [R2+0x500] ;  /* 0x0005000002157984 */ /* 0x000ea40000000800 */
[----:B0-----:R-:W-:-:S02]  /*0470*/  FFMA R23, R23, R10, R22 ;  /* 0x0000000a17177223 */ /* 0x001fc40000000016 */
[----:B------:R-:W-:Y:S02]  /*0480*/  LDS R22, [R2+0x680] ;  /* 0x0006800002167984 */ /* 0x000fe40000000800 */
[----:B------:R-:W-:Y:S02]  /*0490*/  FFMA R27, R26, R11, R23 ;  /* 0x0000000b1a1b7223 */ /* 0x000fe40000000017 */
[----:B------:R-:W-:Y:S04]  /*04a0*/  LDS R23, [R2+0x600] ;  /* 0x0006000002177984 */ /* 0x000fe80000000800 */
[----:B------:R-:W0:Y:S04]  /*04b0*/  LDS.128 R8, [R6+0x30] ;  /* 0x0000300006087984 */ /* 0x000e280000000c00 */
[----:B------:R-:W-:Y:S01]  /*04c0*/  LDS R26, [R2+0x780] ;  /* 0x00078000021a7984 */ /* 0x000fe20000000800 */
[----:B-1----:R-:W-:-:S04]  /*04d0*/  FFMA R25, R12, R25, R27 ;  /* 0x000000190c197223 */ /* 0x002fc8000000001b */
[----:B------:R-:W-:Y:S02]  /*04e0*/  FFMA R24, R24, R13, R25 ;  /* 0x0000000d18187223 */ /* 0x000fe40000000019 */
[----:B------:R-:W1:Y:S02]  /*04f0*/  LDS R25, [R2+0x700] ;  /* 0x0007000002197984 */ /* 0x000e640000000800 */
[----:B--2---:R-:W-:Y:S02]  /*0500*/  FFMA R21, R21, R14, R24 ;  /* 0x0000000e15157223 */ /* 0x004fe40000000018 */
[----:B------:R-:W-:Y:S02]  /*0510*/  LDS R24, [R2+0x880] ;  /* 0x0008800002187984 */ /* 0x000fe40000000800 */
[----:B------:R-:W-:Y:S02]  /*0520*/  FFMA R27, R28, R15, R21 ;  /* 0x0000000f1c1b7223 */ /* 0x000fe40000000015 */
[----:B------:R-:W-:Y:S04]  /*0530*/  LDS R21, [R2+0x800] ;  /* 0x0008000002157984 */ /* 0x000fe80000000800 */
[----:B------:R-:W2:Y:S04]  /*0540*/  LDS.128 R12, [R6+0x40] ;  /* 0x00004000060c7984 */ /* 0x000ea80000000c00 */
[----:B------:R-:W-:Y:S01]  /*0550*/  LDS R28, [R2+0x980] ;  /* 0x00098000021c7984 */ /* 0x000fe20000000800 */
[----:B0-----:R-:W-:-:S03]  /*0560*/  FFMA R23, R8, R23, R27 ;  /* 0x0000001708177223 */ /* 0x001fc6000000001b */
[----:B------:R-:W0:Y:S01]  /*0570*/  LDS R27, [R2+0x900] ;  /* 0x00090000021b7984 */ /* 0x000e220000000800 */
[----:B------:R-:W-:-:S03]  /*0580*/  FFMA R22, R22, R9, R23 ;  /* 0x0000000916167223 */ /* 0x000fc60000000017 */
[----:B------:R-:W-:Y:S01]  /*0590*/  LDS R23, [R2+0xa00] ;  /* 0x000a000002177984 */ /* 0x000fe20000000800 */
[----:B-1----:R-:W-:-:S03]  /*05a0*/  FFMA R25, R25, R10, R22 ;  /* 0x0000000a19197223 */ /* 0x002fc60000000016 */
[----:B------:R-:W-:Y:S01]  /*05b0*/  LDS R22, [R2+0xa80] ;  /* 0x000a800002167984 */ /* 0x000fe20000000800 */
[----:B------:R-:W-:-:S03]  /*05c0*/  FFMA R25, R26, R11, R25 ;  /* 0x0000000b1a197223 */ /* 0x000fc60000000019 */
[----:B------:R-:W1:Y:S04]  /*05d0*/  LDS.128 R8, [R6+0x50] ;  /* 0x0000500006087984 */ /* 0x000e680000000c00 */
[----:B------:R-:W-:Y:S01]  /*05e0*/  LDS R26, [R2+0xb80] ;  /* 0x000b8000021a7984 */ /* 0x000fe20000000800 */
[----:B--2---:R-:W-:-:S03]  /*05f0*/  FFMA R21, R12, R21, R25 ;  /* 0x000000150c157223 */ /* 0x004fc60000000019 */
[----:B------:R-:W-:Y:S01]  /*0600*/  LDS R25, [R2+0xc00] ;  /* 0x000c000002197984 */ /* 0x000fe20000000800 */
[----:B------:R-:W-:-:S03]  /*0610*/  FFMA R24, R24, R13, R21 ;  /* 0x0000000d18187223 */ /* 0x000fc60000000015 */
[----:B------:R-:W2:Y:S01]  /*0620*/  LDS R21, [R2+0xb00] ;  /* 0x000b000002157984 */ /* 0x000ea20000000800 */
[----:B0-----:R-:W-:-:S03]  /*0630*/  FFMA R27, R27, R14, R24 ;  /* 0x0000000e1b1b7223 */ /* 0x001fc60000000018 */
[----:B------:R-:W-:Y:S01]  /*0640*/  LDS R24, [R2+0xc80] ;  /* 0x000c800002187984 */ /* 0x000fe20000000800 */
[----:B------:R-:W-:-:S03]  /*0650*/  FFMA R27, R28, R15, R27 ;  /* 0x0000000f1c1b7223 */ /* 0x000fc6000000001b */
[----:B------:R-:W0:Y:S04]  /*0660*/  LDS.128 R12, [R6+0x60] ;  /* 0x00006000060c7984 */ /* 0x000e280000000c00 */
[----:B------:R-:W-:Y:S01]  /*0670*/  LDS R28, [R2+0xf00] ;  /* 0x000f0000021c7984 */ /* 0x000fe20000000800 */
[----:B-1----:R-:W-:-:S04]  /*0680*/  FFMA R23, R8, R23, R27 ;  /* 0x0000001708177223 */ /* 0x002fc8000000001b */
[----:B------:R-:W-:Y:S02]  /*0690*/  FFMA R22, R22, R9, R23 ;  /* 0x0000000916167223 */ /* 0x000fe40000000017 */
[----:B------:R-:W1:Y:S02]  /*06a0*/  LDS R23, [R2+0xd00] ;  /* 0x000d000002177984 */ /* 0x000e640000000800 */
[----:B--2---:R-:W-:Y:S02]  /*06b0*/  FFMA R21, R21, R10, R22 ;  /* 0x0000000a15157223 */ /* 0x004fe40000000016 */
[----:B------:R-:W2:Y:S02]  /*06c0*/  LDS R22, [R2+0xd80] ;  /* 0x000d800002167984 */ /* 0x000ea40000000800 */
[----:B------:R-:W-:Y:S02]  /*06d0*/  FFMA R27, R26, R11, R21 ;  /* 0x0000000b1a1b7223 */ /* 0x000fe40000000015 */
[----:B------:R-:W-:Y:S04]  /*06e0*/  LDS R21, [R2+0xe00] ;  /* 0x000e000002157984 */ /* 0x000fe80000000800 */
[----:B------:R-:W3:Y:S01]  /*06f0*/  LDS.128 R8, [R6+0x70] ;  /* 0x0000700006087984 */ /* 0x000ee20000000c00 */
[----:B0-----:R-:W-:-:S03]  /*0700*/  FFMA R25, R12, R25, R27 ;  /* 0x000000190c197223 */ /* 0x001fc6000000001b */
[----:B------:R-:W0:Y:S01]  /*0710*/  LDS R12, [R2+0xe80] ;  /* 0x000e8000020c7984 */ /* 0x000e220000000800 */
[----:B------:R-:W-:-:S03]  /*0720*/  FFMA R26, R24, R13, R25 ;  /* 0x0000000d181a7223 */ /* 0x000fc60000000019 */
[----:B------:R-:W4:Y:S01]  /*0730*/  LDS R24, [R2+0xf80] ;  /* 0x000f800002187984 */ /* 0x000f220000000800 */
[----:B-1----:R-:W-:-:S04]  /*0740*/  FFMA R23, R23, R14, R26 ;  /* 0x0000000e17177223 */ /* 0x002fc8000000001a */
[----:B--2---:R-:W-:-:S04]  /*0750*/  FFMA R15, R22, R15, R23 ;  /* 0x0000000f160f7223 */ /* 0x004fc80000000017 */
[----:B---3--:R-:W-:Y:S01]  /*0760*/  FFMA R15, R8, R21, R15 ;  /* 0x00000015080f7223 */ /* 0x008fe2000000000f */
[----:B------:R-:W-:-:S03]  /*0770*/  IADD3 R17, PT, PT, R17, 0x20, RZ ;  /* 0x0000002011117810 */ /* 0x000fc60007ffe0ff */
[----:B0-----:R-:W-:-:S04]  /*0780*/  FFMA R9, R12, R9, R15 ;  /* 0x000000090c097223 */ /* 0x001fc8000000000f */
[----:B------:R-:W-:Y:S01]  /*0790*/  FFMA R9, R28, R10, R9 ;  /* 0x0000000a1c097223 */ /* 0x000fe20000000009 */
[----:B------:R-:W-:Y:S02]  /*07a0*/  IADD3 R18, PT, PT, R18, 0x20, RZ ;  /* 0x0000002012127810 */ /* 0x000fe40007ffe0ff */
[----:B------:R-:W-:Y:S01]  /*07b0*/  IADD3 R7, PT, PT, R7, 0x20, RZ ;  /* 0x0000002007077810 */ /* 0x000fe20007ffe0ff */
[----:B----4-:R-:W-:Y:S01]  /*07c0*/  FFMA R23, R24, R11, R9 ;  /* 0x0000000b18177223 */ /* 0x010fe20000000009 */
[----:B------:R-:W-:Y:S01]  /*07d0*/  LEA R16, R5, R16, 0x5 ;  /* 0x0000001005107211 */ /* 0x000fe200078e28ff */
[----:B------:R-:W-:Y:S06]  /*07e0*/  BAR.SYNC.DEFER_BLOCKING 0x0 ;  /* 0x0000000000007b1d */ /* 0x000fec0000010000 */
[----:B------:R-:W-:Y:S05]  /*07f0*/  BRA.U UP0, `(.L_x_1) ;  /* 0xfffffff900847547 */ /* 0x000fea000b83ffff */
.L_x_0:
[----:B------:R-:W0:Y:S02]  /*0800*/  LDCU.64 UR4, c[0x0][0x3a8] ;  /* 0x00007500ff0477ac */ /* 0x000e240008000a00 */
[----:B0-----:R-:W-:-:S04]  /*0810*/  ISETP.GE.AND P0, PT, R20, UR5, PT ;  /* 0x0000000514007c0c */ /* 0x001fc8000bf06270 */
[----:B------:R-:W-:-:S13]  /*0820*/  ISETP.GE.OR P0, PT, R19, UR4, P0 ;  /* 0x0000000413007c0c */ /* 0x000fda0008706670 */
[----:B------:R-:W-:Y:S05]  /*0830*/  @P0 EXIT ;  /* 0x000000000000094d */ /* 0x000fea0003800000 */
[----:B------:R-:W0:Y:S01]  /*0840*/  LDC.64 R2, c[0x0][0x390] ;  /* 0x0000e400ff027b82 */ /* 0x000e220000000a00 */
[----:B------:R-:W-:-:S04]  /*0850*/  IMAD R19, R19, UR5, R20 ;  /* 0x0000000513137c24 */ /* 0x000fc8000f8e0214 */
[----:B0-----:R-:W-:-:S05]  /*0860*/  IMAD.WIDE.U32 R2, R19, 0x4, R2 ;  /* 0x0000000413027825 */ /* 0x001fca00078e0002 */
[----:B------:R-:W-:Y:S01]  /*0870*/  STG.E desc[UR10][R2.64], R23 ;  /* 0x0000001702007986 */ /* 0x000fe2000c10190a */
[----:B------:R-:W-:Y:S05]  /*0880*/  EXIT ;  /* 0x000000000000794d */ /* 0x000fea0003800000 */
.L_x_2:
[----:B------:R-:W-:-:S00]  /*0890*/  BRA `(.L_x_2) ;  /* 0xfffffffc00fc7947 */ /* 0x000fc0000383ffff */
[----:B------:R-:W-:-:S00]  /*08a0*/  NOP ;  /* 0x0000000000007918 */ /* 0x000fc00000000000 */
        /* <DEDUP_REMOVED lines=13> */
.L_x_3:


//--------------------- .nv.shared._Z20matrixMultiplySharedPfS_S_iiiiii --------------------------
	.section	.nv.shared._Z20matrixMultiplySharedPfS_S_iiiiii,"aw",@nobits
	.sectionflags	@""
	.align	4
.nv.shared._Z20matrixMultiplySharedPfS_S_iiiiii:
	.zero		9216


//--------------------- .nv.shared.reserved.0     --------------------------
	.section	.nv.shared.reserved.0,"aw",@nobits
	.weak		__nv_reservedSMEM_offset_0_alias
	.size		__nv_reservedSMEM_offset_0_alias, 0, 64
	.other		__nv_reservedSMEM_offset_0_alias,@"STO_CUDA_RESERVED_SHARED STV_DEFAULT"
__nv_reservedSMEM_offset_0_alias:
	.zero		0
	.zero		64


//--------------------- .nv.constant0._Z20matrixMultiplySharedPfS_S_iiiiii --------------------------
	.section	.nv.constant0._Z20matrixMultiplySharedPfS_S_iiiiii,"a",@progbits
	.sectionflags	@""
	.align	4
.nv.constant0._Z20matrixMultiplySharedPfS_S_iiiiii:
	.zero		944


//--------------------- SYMBOLS --------------------------

	.type		.nv.reservedSmem.offset0,@object
	.size		.nv.reservedSmem.offset0,0x4
	.type		.nv.reservedSmem.cap,@object
	.size		.nv.reservedSmem.cap,0x4
